//
// Generated by NVIDIA NVVM Compiler
//
// Compiler Build ID: CL-36424714
// Cuda compilation tools, release 13.0, V13.0.88
// Based on NVVM 20.0.0
//

.version 9.0
.target sm_100
.address_size 64

	// .globl	convolution_layer
// _ZZ12output_layerE13shared_output has been demoted

.visible .entry convolution_layer(
	.param .u64 .ptr .align 1 convolution_layer_param_0,
	.param .u64 .ptr .align 1 convolution_layer_param_1,
	.param .u64 .ptr .align 1 convolution_layer_param_2
)
{
	.reg .pred 	%p<2>;
	.reg .b16 	%rs<6>;
	.reg .b32 	%r<17>;
	.reg .b64 	%rd<13>;
	.reg .b64 	%fd<77>;

	ld.param.u64 	%rd1, [convolution_layer_param_0];
	ld.param.u64 	%rd2, [convolution_layer_param_1];
	ld.param.u64 	%rd3, [convolution_layer_param_2];
	mov.u32 	%r1, %tid.x;
	setp.gt.u32 	%p1, %r1, 399;
	@%p1 bra 	$L__BB0_2;
	cvta.to.global.u64 	%rd4, %rd3;
	cvta.to.global.u64 	%rd5, %rd1;
	cvta.to.global.u64 	%rd6, %rd2;
	mov.u32 	%r2, %ctaid.x;
	cvt.u16.u32 	%rs1, %r1;
	mul.hi.u16 	%rs2, %rs1, 3277;
	mul.lo.s16 	%rs3, %rs2, 20;
	sub.s16 	%rs4, %rs1, %rs3;
	cvt.u32.u16 	%r3, %rs4;
	mul.lo.s32 	%r4, %r2, 25;
	mov.b16 	%rs5, 500;
	mov.b32 	%r5, {%rs5, %rs4};
	prmt.b32 	%r6, %r7, %r8, 0x3340U;
	cvt.u32.u16 	%r9, %rs2;
	prmt.b32 	%r10, %r9, 5, 0x3340U;
	prmt.b32 	%r11, %r10, %r6, 0x5410U;
	mov.b32 	%r12, 0;
	dp2a.lo.u32.u32 	%r13, %r5, %r11, %r12;
	mul.wide.u16 	%r14, %rs2, 20;
	mad.lo.s32 	%r15, %r2, 400, %r3;
	add.s32 	%r16, %r15, %r14;
	mul.wide.u32 	%rd7, %r13, 8;
	add.s64 	%rd8, %rd5, %rd7;
	ld.global.f64 	%fd1, [%rd8];
	mul.wide.u32 	%rd9, %r4, 8;
	add.s64 	%rd10, %rd6, %rd9;
	ld.global.f64 	%fd2, [%rd10];
	fma.rn.f64 	%fd3, %fd1, %fd2, 0d0000000000000000;
	ld.global.f64 	%fd4, [%rd8+8];
	ld.global.f64 	%fd5, [%rd10+8];
	fma.rn.f64 	%fd6, %fd4, %fd5, %fd3;
	ld.global.f64 	%fd7, [%rd8+16];
	ld.global.f64 	%fd8, [%rd10+16];
	fma.rn.f64 	%fd9, %fd7, %fd8, %fd6;
	ld.global.f64 	%fd10, [%rd8+24];
	ld.global.f64 	%fd11, [%rd10+24];
	fma.rn.f64 	%fd12, %fd10, %fd11, %fd9;
	ld.global.f64 	%fd13, [%rd8+32];
	ld.global.f64 	%fd14, [%rd10+32];
	fma.rn.f64 	%fd15, %fd13, %fd14, %fd12;
	ld.global.f64 	%fd16, [%rd8+800];
	ld.global.f64 	%fd17, [%rd10+40];
	fma.rn.f64 	%fd18, %fd16, %fd17, %fd15;
	ld.global.f64 	%fd19, [%rd8+808];
	ld.global.f64 	%fd20, [%rd10+48];
	fma.rn.f64 	%fd21, %fd19, %fd20, %fd18;
	ld.global.f64 	%fd22, [%rd8+816];
	ld.global.f64 	%fd23, [%rd10+56];
	fma.rn.f64 	%fd24, %fd22, %fd23, %fd21;
	ld.global.f64 	%fd25, [%rd8+824];
	ld.global.f64 	%fd26, [%rd10+64];
	fma.rn.f64 	%fd27, %fd25, %fd26, %fd24;
	ld.global.f64 	%fd28, [%rd8+832];
	ld.global.f64 	%fd29, [%rd10+72];
	fma.rn.f64 	%fd30, %fd28, %fd29, %fd27;
	ld.global.f64 	%fd31, [%rd8+1600];
	ld.global.f64 	%fd32, [%rd10+80];
	fma.rn.f64 	%fd33, %fd31, %fd32, %fd30;
	ld.global.f64 	%fd34, [%rd8+1608];
	ld.global.f64 	%fd35, [%rd10+88];
	fma.rn.f64 	%fd36, %fd34, %fd35, %fd33;
	ld.global.f64 	%fd37, [%rd8+1616];
	ld.global.f64 	%fd38, [%rd10+96];
	fma.rn.f64 	%fd39, %fd37, %fd38, %fd36;
	ld.global.f64 	%fd40, [%rd8+1624];
	ld.global.f64 	%fd41, [%rd10+104];
	fma.rn.f64 	%fd42, %fd40, %fd41, %fd39;
	ld.global.f64 	%fd43, [%rd8+1632];
	ld.global.f64 	%fd44, [%rd10+112];
	fma.rn.f64 	%fd45, %fd43, %fd44, %fd42;
	ld.global.f64 	%fd46, [%rd8+2400];
	ld.global.f64 	%fd47, [%rd10+120];
	fma.rn.f64 	%fd48, %fd46, %fd47, %fd45;
	ld.global.f64 	%fd49, [%rd8+2408];
	ld.global.f64 	%fd50, [%rd10+128];
	fma.rn.f64 	%fd51, %fd49, %fd50, %fd48;
	ld.global.f64 	%fd52, [%rd8+2416];
	ld.global.f64 	%fd53, [%rd10+136];
	fma.rn.f64 	%fd54, %fd52, %fd53, %fd51;
	ld.global.f64 	%fd55, [%rd8+2424];
	ld.global.f64 	%fd56, [%rd10+144];
	fma.rn.f64 	%fd57, %fd55, %fd56, %fd54;
	ld.global.f64 	%fd58, [%rd8+2432];
	ld.global.f64 	%fd59, [%rd10+152];
	fma.rn.f64 	%fd60, %fd58, %fd59, %fd57;
	ld.global.f64 	%fd61, [%rd8+3200];
	ld.global.f64 	%fd62, [%rd10+160];
	fma.rn.f64 	%fd63, %fd61, %fd62, %fd60;
	ld.global.f64 	%fd64, [%rd8+3208];
	ld.global.f64 	%fd65, [%rd10+168];
	fma.rn.f64 	%fd66, %fd64, %fd65, %fd63;
	ld.global.f64 	%fd67, [%rd8+3216];
	ld.global.f64 	%fd68, [%rd10+176];
	fma.rn.f64 	%fd69, %fd67, %fd68, %fd66;
	ld.global.f64 	%fd70, [%rd8+3224];
	ld.global.f64 	%fd71, [%rd10+184];
	fma.rn.f64 	%fd72, %fd70, %fd71, %fd69;
	ld.global.f64 	%fd73, [%rd8+3232];
	ld.global.f64 	%fd74, [%rd10+192];
	fma.rn.f64 	%fd75, %fd73, %fd74, %fd72;
	max.f64 	%fd76, %fd75, 0d0000000000000000;
	mul.wide.u32 	%rd11, %r16, 8;
	add.s64 	%rd12, %rd4, %rd11;
	st.global.f64 	[%rd12], %fd76;
$L__BB0_2:
	ret;

}
	// .globl	output_layer
.visible .entry output_layer(
	.param .u64 .ptr .align 1 output_layer_param_0,
	.param .u64 .ptr .align 1 output_layer_param_1,
	.param .u64 .ptr .align 1 output_layer_param_2
)
{
	.reg .pred 	%p<46>;
	.reg .b16 	%rs<25>;
	.reg .b32 	%r<133>;
	.reg .b64 	%rd<13>;
	.reg .b64 	%fd<78>;
	// demoted variable
	.shared .align 8 .b8 _ZZ12output_layerE13shared_output[32000];
	ld.param.u64 	%rd1, [output_layer_param_0];
	ld.param.u64 	%rd2, [output_layer_param_1];
	ld.param.u64 	%rd3, [output_layer_param_2];
	mov.u32 	%r1, %tid.x;
	shl.b32 	%r2, %r1, 3;
	setp.gt.u32 	%p1, %r1, 499;
	@%p1 bra 	$L__BB1_55;
	cvta.to.global.u64 	%rd4, %rd2;
	cvta.to.global.u64 	%rd5, %rd1;
	mov.u32 	%r3, %ctaid.x;
	add.s32 	%r4, %r2, 8;
	mad.lo.s32 	%r64, %r3, 4000, %r2;
	mul.wide.u32 	%rd6, %r64, 8;
	add.s64 	%rd7, %rd4, %rd6;
	ld.global.f64 	%fd6, [%rd7];
	mul.wide.u32 	%rd8, %r2, 8;
	add.s64 	%rd9, %rd5, %rd8;
	ld.global.f64 	%fd7, [%rd9];
	mul.f64 	%fd8, %fd6, %fd7;
	shl.b32 	%r65, %r2, 3;
	mov.u32 	%r66, _ZZ12output_layerE13shared_output;
	add.s32 	%r67, %r66, %r65;
	st.shared.f64 	[%r67], %fd8;
	ld.global.f64 	%fd9, [%rd7+8];
	ld.global.f64 	%fd10, [%rd9+8];
	mul.f64 	%fd11, %fd9, %fd10;
	st.shared.f64 	[%r67+8], %fd11;
	ld.global.f64 	%fd12, [%rd7+16];
	ld.global.f64 	%fd13, [%rd9+16];
	mul.f64 	%fd14, %fd12, %fd13;
	st.shared.f64 	[%r67+16], %fd14;
	ld.global.f64 	%fd15, [%rd7+24];
	ld.global.f64 	%fd16, [%rd9+24];
	mul.f64 	%fd17, %fd15, %fd16;
	st.shared.f64 	[%r67+24], %fd17;
	ld.global.f64 	%fd18, [%rd7+32];
	ld.global.f64 	%fd19, [%rd9+32];
	mul.f64 	%fd20, %fd18, %fd19;
	st.shared.f64 	[%r67+32], %fd20;
	ld.global.f64 	%fd21, [%rd7+40];
	ld.global.f64 	%fd22, [%rd9+40];
	mul.f64 	%fd23, %fd21, %fd22;
	st.shared.f64 	[%r67+40], %fd23;
	ld.global.f64 	%fd24, [%rd7+48];
	ld.global.f64 	%fd25, [%rd9+48];
	mul.f64 	%fd26, %fd24, %fd25;
	st.shared.f64 	[%r67+48], %fd26;
	ld.global.f64 	%fd27, [%rd7+56];
	ld.global.f64 	%fd28, [%rd9+56];
	mul.f64 	%fd29, %fd27, %fd28;
	st.shared.f64 	[%r67+56], %fd29;
	bar.sync 	0;
	ld.shared.f64 	%fd30, [%r67+8];
	ld.shared.f64 	%fd31, [%r67];
	add.f64 	%fd32, %fd30, %fd31;
	st.shared.f64 	[%r67], %fd32;
	ld.shared.f64 	%fd33, [%r67+24];
	ld.shared.f64 	%fd34, [%r67+16];
	add.f64 	%fd35, %fd33, %fd34;
	st.shared.f64 	[%r67+16], %fd35;
	ld.shared.f64 	%fd36, [%r67+40];
	ld.shared.f64 	%fd37, [%r67+32];
	add.f64 	%fd38, %fd36, %fd37;
	st.shared.f64 	[%r67+32], %fd38;
	ld.shared.f64 	%fd39, [%r67+56];
	ld.shared.f64 	%fd40, [%r67+48];
	add.f64 	%fd41, %fd39, %fd40;
	st.shared.f64 	[%r67+48], %fd41;
	bar.sync 	0;
	ld.shared.f64 	%fd42, [%r67+16];
	ld.shared.f64 	%fd43, [%r67];
	add.f64 	%fd44, %fd42, %fd43;
	st.shared.f64 	[%r67], %fd44;
	ld.shared.f64 	%fd45, [%r67+48];
	ld.shared.f64 	%fd46, [%r67+32];
	add.f64 	%fd47, %fd45, %fd46;
	st.shared.f64 	[%r67+32], %fd47;
	bar.sync 	0;
	ld.shared.f64 	%fd48, [%r67+32];
	ld.shared.f64 	%fd49, [%r67];
	add.f64 	%fd50, %fd48, %fd49;
	st.shared.f64 	[%r67], %fd50;
	bar.sync 	0;
	and.b32  	%r68, %r2, 4080;
	setp.eq.s32 	%p2, %r68, %r2;
	selp.b32 	%r5, 0, 16, %p2;
	add.s32 	%r117, %r5, %r68;
	setp.ge.u32 	%p3, %r117, %r4;
	@%p3 bra 	$L__BB1_6;
	cvt.u16.u32 	%rs1, %r1;
	shr.u16 	%rs2, %rs1, 1;
	and.b16  	%rs3, %rs2, 255;
	mul.wide.u16 	%r69, %rs3, 128;
	shl.b32 	%r70, %r5, 3;
	add.s32 	%r71, %r69, %r70;
	add.s32 	%r116, %r66, %r71;
$L__BB1_3:
	setp.gt.u32 	%p4, %r117, 3991;
	@%p4 bra 	$L__BB1_5;
	ld.shared.f64 	%fd51, [%r116+64];
	ld.shared.f64 	%fd52, [%r116];
	add.f64 	%fd53, %fd51, %fd52;
	st.shared.f64 	[%r116], %fd53;
$L__BB1_5:
	add.s32 	%r117, %r117, 16;
	add.s32 	%r116, %r116, 128;
	setp.lt.u32 	%p5, %r117, %r4;
	@%p5 bra 	$L__BB1_3;
$L__BB1_6:
	bar.sync 	0;
	and.b32  	%r73, %r4, 24;
	setp.gt.u32 	%p6, %r73, 8;
	@%p6 bra 	$L__BB1_55;
	and.b32  	%r74, %r2, 4064;
	setp.eq.s32 	%p7, %r74, %r2;
	selp.b32 	%r12, 0, 32, %p7;
	add.s32 	%r119, %r12, %r74;
	setp.ge.u32 	%p8, %r119, %r4;
	@%p8 bra 	$L__BB1_12;
	cvt.u16.u32 	%rs4, %r1;
	shr.u16 	%rs5, %rs4, 2;
	and.b16  	%rs6, %rs5, 127;
	mul.wide.u16 	%r75, %rs6, 256;
	shl.b32 	%r76, %r12, 3;
	add.s32 	%r77, %r75, %r76;
	add.s32 	%r118, %r66, %r77;
$L__BB1_9:
	setp.gt.u32 	%p9, %r119, 3983;
	@%p9 bra 	$L__BB1_11;
	ld.shared.f64 	%fd54, [%r118+128];
	ld.shared.f64 	%fd55, [%r118];
	add.f64 	%fd56, %fd54, %fd55;
	st.shared.f64 	[%r118], %fd56;
$L__BB1_11:
	add.s32 	%r119, %r119, 32;
	add.s32 	%r118, %r118, 256;
	setp.lt.u32 	%p10, %r119, %r4;
	@%p10 bra 	$L__BB1_9;
$L__BB1_12:
	bar.sync 	0;
	and.b32  	%r79, %r4, 56;
	setp.gt.u32 	%p11, %r79, 8;
	@%p11 bra 	$L__BB1_55;
	and.b32  	%r80, %r2, 4032;
	setp.eq.s32 	%p12, %r80, %r2;
	selp.b32 	%r19, 0, 64, %p12;
	add.s32 	%r121, %r19, %r80;
	setp.ge.u32 	%p13, %r121, %r4;
	@%p13 bra 	$L__BB1_18;
	cvt.u16.u32 	%rs7, %r1;
	shr.u16 	%rs8, %rs7, 3;
	and.b16  	%rs9, %rs8, 63;
	mul.wide.u16 	%r81, %rs9, 512;
	shl.b32 	%r82, %r19, 3;
	add.s32 	%r83, %r81, %r82;
	add.s32 	%r120, %r66, %r83;
$L__BB1_15:
	setp.gt.u32 	%p14, %r121, 3967;
	@%p14 bra 	$L__BB1_17;
	ld.shared.f64 	%fd57, [%r120+256];
	ld.shared.f64 	%fd58, [%r120];
	add.f64 	%fd59, %fd57, %fd58;
	st.shared.f64 	[%r120], %fd59;
$L__BB1_17:
	add.s32 	%r121, %r121, 64;
	add.s32 	%r120, %r120, 512;
	setp.lt.u32 	%p15, %r121, %r4;
	@%p15 bra 	$L__BB1_15;
$L__BB1_18:
	bar.sync 	0;
	and.b32  	%r85, %r4, 120;
	setp.gt.u32 	%p16, %r85, 8;
	@%p16 bra 	$L__BB1_55;
	and.b32  	%r86, %r2, 3968;
	setp.eq.s32 	%p17, %r86, %r2;
	selp.b32 	%r26, 0, 128, %p17;
	add.s32 	%r123, %r26, %r86;
	setp.ge.u32 	%p18, %r123, %r4;
	@%p18 bra 	$L__BB1_24;
	cvt.u16.u32 	%rs10, %r1;
	shr.u16 	%rs11, %rs10, 4;
	and.b16  	%rs12, %rs11, 31;
	mul.wide.u16 	%r87, %rs12, 1024;
	shl.b32 	%r88, %r26, 3;
	add.s32 	%r89, %r87, %r88;
	add.s32 	%r122, %r66, %r89;
$L__BB1_21:
	setp.gt.u32 	%p19, %r123, 3935;
	@%p19 bra 	$L__BB1_23;
	ld.shared.f64 	%fd60, [%r122+512];
	ld.shared.f64 	%fd61, [%r122];
	add.f64 	%fd62, %fd60, %fd61;
	st.shared.f64 	[%r122], %fd62;
$L__BB1_23:
	add.s32 	%r123, %r123, 128;
	add.s32 	%r122, %r122, 1024;
	setp.lt.u32 	%p20, %r123, %r4;
	@%p20 bra 	$L__BB1_21;
$L__BB1_24:
	bar.sync 	0;
	and.b32  	%r91, %r4, 248;
	setp.gt.u32 	%p21, %r91, 8;
	@%p21 bra 	$L__BB1_55;
	and.b32  	%r92, %r2, 3840;
	setp.eq.s32 	%p22, %r92, %r2;
	selp.b32 	%r33, 0, 256, %p22;
	add.s32 	%r125, %r33, %r92;
	setp.ge.u32 	%p23, %r125, %r4;
	@%p23 bra 	$L__BB1_30;
	cvt.u16.u32 	%rs13, %r1;
	shr.u16 	%rs14, %rs13, 5;
	and.b16  	%rs15, %rs14, 15;
	mul.wide.u16 	%r93, %rs15, 2048;
	shl.b32 	%r94, %r33, 3;
	add.s32 	%r95, %r93, %r94;
	add.s32 	%r124, %r66, %r95;
$L__BB1_27:
	setp.gt.u32 	%p24, %r125, 3871;
	@%p24 bra 	$L__BB1_29;
	ld.shared.f64 	%fd63, [%r124+1024];
	ld.shared.f64 	%fd64, [%r124];
	add.f64 	%fd65, %fd63, %fd64;
	st.shared.f64 	[%r124], %fd65;
$L__BB1_29:
	add.s32 	%r125, %r125, 256;
	add.s32 	%r124, %r124, 2048;
	setp.lt.u32 	%p25, %r125, %r4;
	@%p25 bra 	$L__BB1_27;
$L__BB1_30:
	bar.sync 	0;
	and.b32  	%r97, %r4, 504;
	setp.gt.u32 	%p26, %r97, 8;
	@%p26 bra 	$L__BB1_55;
	and.b32  	%r98, %r2, 3584;
	setp.eq.s32 	%p27, %r98, %r2;
	selp.b32 	%r40, 0, 512, %p27;
	add.s32 	%r127, %r40, %r98;
	setp.ge.u32 	%p28, %r127, %r4;
	@%p28 bra 	$L__BB1_36;
	cvt.u16.u32 	%rs16, %r1;
	shr.u16 	%rs17, %rs16, 6;
	and.b16  	%rs18, %rs17, 7;
	mul.wide.u16 	%r99, %rs18, 4096;
	shl.b32 	%r100, %r40, 3;
	add.s32 	%r101, %r99, %r100;
	add.s32 	%r126, %r66, %r101;
$L__BB1_33:
	setp.gt.u32 	%p29, %r127, 3743;
	@%p29 bra 	$L__BB1_35;
	ld.shared.f64 	%fd66, [%r126+2048];
	ld.shared.f64 	%fd67, [%r126];
	add.f64 	%fd68, %fd66, %fd67;
	st.shared.f64 	[%r126], %fd68;
$L__BB1_35:
	add.s32 	%r127, %r127, 512;
	add.s32 	%r126, %r126, 4096;
	setp.lt.u32 	%p30, %r127, %r4;
	@%p30 bra 	$L__BB1_33;
$L__BB1_36:
	bar.sync 	0;
	and.b32  	%r103, %r4, 1016;
	setp.gt.u32 	%p31, %r103, 8;
	@%p31 bra 	$L__BB1_55;
	and.b32  	%r104, %r2, 3072;
	setp.eq.s32 	%p32, %r104, %r2;
	selp.b32 	%r47, 0, 1024, %p32;
	add.s32 	%r129, %r47, %r104;
	setp.ge.u32 	%p33, %r129, %r4;
	@%p33 bra 	$L__BB1_42;
	cvt.u16.u32 	%rs19, %r1;
	shr.u16 	%rs20, %rs19, 7;
	and.b16  	%rs21, %rs20, 3;
	mul.wide.u16 	%r105, %rs21, 8192;
	shl.b32 	%r106, %r47, 3;
	add.s32 	%r107, %r105, %r106;
	add.s32 	%r128, %r66, %r107;
$L__BB1_39:
	setp.gt.u32 	%p34, %r129, 3487;
	@%p34 bra 	$L__BB1_41;
	ld.shared.f64 	%fd69, [%r128+4096];
	ld.shared.f64 	%fd70, [%r128];
	add.f64 	%fd71, %fd69, %fd70;
	st.shared.f64 	[%r128], %fd71;
$L__BB1_41:
	add.s32 	%r129, %r129, 1024;
	add.s32 	%r128, %r128, 8192;
	setp.lt.u32 	%p35, %r129, %r4;
	@%p35 bra 	$L__BB1_39;
$L__BB1_42:
	bar.sync 	0;
	and.b32  	%r109, %r4, 2040;
	setp.gt.u32 	%p36, %r109, 8;
	@%p36 bra 	$L__BB1_55;
	and.b32  	%r110, %r2, 2048;
	setp.eq.s32 	%p37, %r110, %r2;
	selp.b32 	%r54, 0, 2048, %p37;
	add.s32 	%r131, %r54, %r110;
	setp.ge.u32 	%p38, %r131, %r4;
	@%p38 bra 	$L__BB1_48;
	cvt.u16.u32 	%rs22, %r1;
	shr.u16 	%rs23, %rs22, 8;
	and.b16  	%rs24, %rs23, 1;
	mul.wide.u16 	%r111, %rs24, 16384;
	shl.b32 	%r112, %r54, 3;
	add.s32 	%r113, %r111, %r112;
	add.s32 	%r130, %r66, %r113;
$L__BB1_45:
	setp.gt.u32 	%p39, %r131, 2975;
	@%p39 bra 	$L__BB1_47;
	ld.shared.f64 	%fd72, [%r130+8192];
	ld.shared.f64 	%fd73, [%r130];
	add.f64 	%fd74, %fd72, %fd73;
	st.shared.f64 	[%r130], %fd74;
$L__BB1_47:
	add.s32 	%r131, %r131, 2048;
	add.s32 	%r130, %r130, 16384;
	setp.lt.u32 	%p40, %r131, %r4;
	@%p40 bra 	$L__BB1_45;
$L__BB1_48:
	bar.sync 	0;
	and.b32  	%r115, %r4, 4088;
	setp.gt.u32 	%p41, %r115, 8;
	@%p41 bra 	$L__BB1_55;
	setp.eq.s32 	%p42, %r1, 0;
	selp.b32 	%r132, 0, 4096, %p42;
	setp.ge.u32 	%p43, %r132, %r4;
	@%p43 bra 	$L__BB1_54;
	ld.shared.f64 	%fd1, [_ZZ12output_layerE13shared_output+16384];
	ld.shared.f64 	%fd77, [_ZZ12output_layerE13shared_output];
$L__BB1_51:
	setp.ne.s32 	%p44, %r132, 0;
	@%p44 bra 	$L__BB1_53;
	add.f64 	%fd77, %fd1, %fd77;
	st.shared.f64 	[_ZZ12output_layerE13shared_output], %fd77;
$L__BB1_53:
	add.s32 	%r132, %r132, 4096;
	setp.lt.u32 	%p45, %r132, %r4;
	@%p45 bra 	$L__BB1_51;
$L__BB1_54:
	bar.sync 	0;
	ld.shared.f64 	%fd75, [_ZZ12output_layerE13shared_output];
	cvta.to.global.u64 	%rd10, %rd3;
	mul.wide.u32 	%rd11, %r3, 8;
	add.s64 	%rd12, %rd10, %rd11;
	st.global.f64 	[%rd12], %fd75;
$L__BB1_55:
	ret;

}


// ===== COMPILED SASS (sm_100) =====

	.target	sm_100

	.elftype	@"ET_EXEC"


//--------------------- .note.nv.tkinfo           --------------------------
	.section	.note.nv.tkinfo,"",@"SHT_NOTE"
	.sectionflags	@"SHF_NOTE_NV_TKINFO"
	.tkinfo
        /*0018*/ 	.word	0x00000002
        /*0030*/ 	.string	""
        /*0030*/ 	.string	"ptxas"
        /*0030*/ 	.string	"Cuda compilation tools, release 13.0, V13.0.88"
        /*0030*/ 	.string	"Build cuda_13.0.r13.0/compiler.36424714_0"
        /*0030*/ 	.string	"-arch sm_100 -m 64 "



//--------------------- .note.nv.cuinfo           --------------------------
	.section	.note.nv.cuinfo,"",@"SHT_NOTE"
	.sectionflags	@"SHF_NOTE_NV_CUINFO"
        /*0018*/ 	.short	0x0002
        /*001a*/ 	.short	0x0064
        /*001c*/ 	.short	0x0082
	.zero		2


//--------------------- .nv.info                  --------------------------
	.section	.nv.info,"",@"SHT_CUDA_INFO"
	.align	4


	//----- nvinfo : EIATTR_REGCOUNT
	.align		4
        /*0000*/ 	.byte	0x04, 0x2f
        /*0002*/ 	.short	(.L_1 - .L_0)
	.align		4
.L_0:
        /*0004*/ 	.word	index@(convolution_layer)
        /*0008*/ 	.word	0x00000020


	//----- nvinfo : EIATTR_FRAME_SIZE
	.align		4
.L_1:
        /*000c*/ 	.byte	0x04, 0x11
        /*000e*/ 	.short	(.L_3 - .L_2)
	.align		4
.L_2:
        /*0010*/ 	.word	index@(convolution_layer)
        /*0014*/ 	.word	0x00000000


	//----- nvinfo : EIATTR_REGCOUNT
	.align		4
.L_3:
        /*0018*/ 	.byte	0x04, 0x2f
        /*001a*/ 	.short	(.L_5 - .L_4)
	.align		4
.L_4:
        /*001c*/ 	.word	index@(output_layer)
        /*0020*/ 	.word	0x00000020


	//----- nvinfo : EIATTR_FRAME_SIZE
	.align		4
.L_5:
        /*0024*/ 	.byte	0x04, 0x11
        /*0026*/ 	.short	(.L_7 - .L_6)
	.align		4
.L_6:
        /*0028*/ 	.word	index@(output_layer)
        /*002c*/ 	.word	0x00000000


	//----- nvinfo : EIATTR_MIN_STACK_SIZE
	.align		4
.L_7:
        /*0030*/ 	.byte	0x04, 0x12
        /*0032*/ 	.short	(.L_9 - .L_8)
	.align		4
.L_8:
        /*0034*/ 	.word	index@(output_layer)
        /*0038*/ 	.word	0x00000000


	//----- nvinfo : EIATTR_MIN_STACK_SIZE
	.align		4
.L_9:
        /*003c*/ 	.byte	0x04, 0x12
        /*003e*/ 	.short	(.L_11 - .L_10)
	.align		4
.L_10:
        /*0040*/ 	.word	index@(convolution_layer)
        /*0044*/ 	.word	0x00000000
.L_11:


//--------------------- .nv.compat                --------------------------
	.section	.nv.compat,"",@"SHT_CUDA_COMPAT_INFO"
	.align	4
        /*0000*/ 	.byte	0x02, 0x09, 0x00, 0x00, 0x02, 0x02, 0x01, 0x00, 0x02, 0x05, 0x05, 0x00, 0x03, 0x07, 0x01, 0x01
        /*0010*/ 	.byte	0x02, 0x03, 0x00, 0x00, 0x02, 0x06, 0x01, 0x00, 0x04, 0x0b, 0x08, 0x00, 0x01, 0x00, 0x00, 0x00
        /*0020*/ 	.byte	0x00, 0x00, 0x00, 0x00


//--------------------- .nv.info.output_layer     --------------------------
	.section	.nv.info.output_layer,"",@"SHT_CUDA_INFO"
	.sectionflags	@""
	.align	4


	//----- nvinfo : EIATTR_CUDA_API_VERSION
	.align		4
        /*0000*/ 	.byte	0x04, 0x37
        /*0002*/ 	.short	(.L_13 - .L_12)
.L_12:
        /*0004*/ 	.word	0x00000082


	//----- nvinfo : EIATTR_KPARAM_INFO
	.align		4
.L_13:
        /*0008*/ 	.byte	0x04, 0x17
        /*000a*/ 	.short	(.L_15 - .L_14)
.L_14:
        /*000c*/ 	.word	0x00000000
        /*0010*/ 	.short	0x0002
        /*0012*/ 	.short	0x0010
        /*0014*/ 	.byte	0x00, 0xf5, 0x21, 0x00


	//----- nvinfo : EIATTR_KPARAM_INFO
	.align		4
.L_15:
        /*0018*/ 	.byte	0x04, 0x17
        /*001a*/ 	.short	(.L_17 - .L_16)
.L_16:
        /*001c*/ 	.word	0x00000000
        /*0020*/ 	.short	0x0001
        /*0022*/ 	.short	0x0008
        /*0024*/ 	.byte	0x00, 0xf5, 0x21, 0x00


	//----- nvinfo : EIATTR_KPARAM_INFO
	.align		4
.L_17:
        /*0028*/ 	.byte	0x04, 0x17
        /*002a*/ 	.short	(.L_19 - .L_18)
.L_18:
        /*002c*/ 	.word	0x00000000
        /*0030*/ 	.short	0x0000
        /*0032*/ 	.short	0x0000
        /*0034*/ 	.byte	0x00, 0xf5, 0x21, 0x00


	//----- nvinfo : EIATTR_SPARSE_MMA_MASK
	.align		4
.L_19:
        /*0038*/ 	.byte	0x03, 0x50
        /*003a*/ 	.short	0x0000


	//----- nvinfo : EIATTR_MAXREG_COUNT
	.align		4
        /*003c*/ 	.byte	0x03, 0x1b
        /*003e*/ 	.short	0x00ff


	//----- nvinfo : EIATTR_NUM_BARRIERS
	.align		4
        /*0040*/ 	.byte	0x02, 0x4c
        /*0042*/ 	.byte	0x01
	.zero		1


	//----- nvinfo : EIATTR_MERCURY_ISA_VERSION
	.align		4
        /*0044*/ 	.byte	0x03, 0x5f
        /*0046*/ 	.short	0x0101


	//----- nvinfo : EIATTR_VRC_CTA_INIT_COUNT
	.align		4
        /*0048*/ 	.byte	0x02, 0x4a
	.zero		1
	.zero		1


	//----- nvinfo : EIATTR_EXIT_INSTR_OFFSETS
	.align		4
        /*004c*/ 	.byte	0x04, 0x1c
        /*004e*/ 	.short	(.L_21 - .L_20)


	//   ....[0]....
.L_20:
        /*0050*/ 	.word	0x00000030


	//   ....[1]....
        /*0054*/ 	.word	0x00000640


	//   ....[2]....
        /*0058*/ 	.word	0x00000800


	//   ....[3]....
        /*005c*/ 	.word	0x000009c0


	//   ....[4]....
        /*0060*/ 	.word	0x00000b80


	//   ....[5]....
        /*0064*/ 	.word	0x00000d40


	//   ....[6]....
        /*0068*/ 	.word	0x00000f00


	//   ....[7]....
        /*006c*/ 	.word	0x000010c0


	//   ....[8]....
        /*0070*/ 	.word	0x00001280


	//   ....[9]....
        /*0074*/ 	.word	0x00001880


	//----- nvinfo : EIATTR_CRS_STACK_SIZE
	.align		4
.L_21:
        /*0078*/ 	.byte	0x04, 0x1e
        /*007a*/ 	.short	(.L_23 - .L_22)
.L_22:
        /*007c*/ 	.word	0x00000000


	//----- nvinfo : EIATTR_CBANK_PARAM_SIZE
	.align		4
.L_23:
        /*0080*/ 	.byte	0x03, 0x19
        /*0082*/ 	.short	0x0018


	//----- nvinfo : EIATTR_PARAM_CBANK
	.align		4
        /*0084*/ 	.byte	0x04, 0x0a
        /*0086*/ 	.short	(.L_25 - .L_24)
	.align		4
.L_24:
        /*0088*/ 	.word	index@(.nv.constant0.output_layer)
        /*008c*/ 	.short	0x0380
        /*008e*/ 	.short	0x0018


	//----- nvinfo : EIATTR_SW_WAR
	.align		4
.L_25:
        /*0090*/ 	.byte	0x04, 0x36
        /*0092*/ 	.short	(.L_27 - .L_26)
.L_26:
        /*0094*/ 	.word	0x00000008
.L_27:


//--------------------- .nv.info.convolution_layer --------------------------
	.section	.nv.info.convolution_layer,"",@"SHT_CUDA_INFO"
	.sectionflags	@""
	.align	4


	//----- nvinfo : EIATTR_CUDA_API_VERSION
	.align		4
        /*0000*/ 	.byte	0x04, 0x37
        /*0002*/ 	.short	(.L_29 - .L_28)
.L_28:
        /*0004*/ 	.word	0x00000082


	//----- nvinfo : EIATTR_KPARAM_INFO
	.align		4
.L_29:
        /*0008*/ 	.byte	0x04, 0x17
        /*000a*/ 	.short	(.L_31 - .L_30)
.L_30:
        /*000c*/ 	.word	0x00000000
        /*0010*/ 	.short	0x0002
        /*0012*/ 	.short	0x0010
        /*0014*/ 	.byte	0x00, 0xf5, 0x21, 0x00


	//----- nvinfo : EIATTR_KPARAM_INFO
	.align		4
.L_31:
        /*0018*/ 	.byte	0x04, 0x17
        /*001a*/ 	.short	(.L_33 - .L_32)
.L_32:
        /*001c*/ 	.word	0x00000000
        /*0020*/ 	.short	0x0001
        /*0022*/ 	.short	0x0008
        /*0024*/ 	.byte	0x00, 0xf5, 0x21, 0x00


	//----- nvinfo : EIATTR_KPARAM_INFO
	.align		4
.L_33:
        /*0028*/ 	.byte	0x04, 0x17
        /*002a*/ 	.short	(.L_35 - .L_34)
.L_34:
        /*002c*/ 	.word	0x00000000
        /*0030*/ 	.short	0x0000
        /*0032*/ 	.short	0x0000
        /*0034*/ 	.byte	0x00, 0xf5, 0x21, 0x00


	//----- nvinfo : EIATTR_SPARSE_MMA_MASK
	.align		4
.L_35:
        /*0038*/ 	.byte	0x03, 0x50
        /*003a*/ 	.short	0x0000


	//----- nvinfo : EIATTR_MAXREG_COUNT
	.align		4
        /*003c*/ 	.byte	0x03, 0x1b
        /*003e*/ 	.short	0x00ff


	//----- nvinfo : EIATTR_MERCURY_ISA_VERSION
	.align		4
        /*0040*/ 	.byte	0x03, 0x5f
        /*0042*/ 	.short	0x0101


	//----- nvinfo : EIATTR_VRC_CTA_INIT_COUNT
	.align		4
        /*0044*/ 	.byte	0x02, 0x4a
	.zero		1
	.zero		1


	//----- nvinfo : EIATTR_EXIT_INSTR_OFFSETS
	.align		4
        /*0048*/ 	.byte	0x04, 0x1c
        /*004a*/ 	.short	(.L_37 - .L_36)


	//   ....[0]....
.L_36:
        /*004c*/ 	.word	0x00000030


	//   ....[1]....
        /*0050*/ 	.word	0x00000750


	//----- nvinfo : EIATTR_CBANK_PARAM_SIZE
	.align		4
.L_37:
        /*0054*/ 	.byte	0x03, 0x19
        /*0056*/ 	.short	0x0018


	//----- nvinfo : EIATTR_PARAM_CBANK
	.align		4
        /*0058*/ 	.byte	0x04, 0x0a
        /*005a*/ 	.short	(.L_39 - .L_38)
	.align		4
.L_38:
        /*005c*/ 	.word	index@(.nv.constant0.convolution_layer)
        /*0060*/ 	.short	0x0380
        /*0062*/ 	.short	0x0018


	//----- nvinfo : EIATTR_SW_WAR
	.align		4
.L_39:
        /*0064*/ 	.byte	0x04, 0x36
        /*0066*/ 	.short	(.L_41 - .L_40)
.L_40:
        /*0068*/ 	.word	0x00000008
.L_41:


//--------------------- .nv.callgraph             --------------------------
	.section	.nv.callgraph,"",@"SHT_CUDA_CALLGRAPH"
	.align	4
	.sectionentsize	8
	.align		4
        /*0000*/ 	.word	0x00000000
	.align		4
        /*0004*/ 	.word	0xffffffff
	.align		4
        /*0008*/ 	.word	0x00000000
	.align		4
        /*000c*/ 	.word	0xfffffffe
	.align		4
        /*0010*/ 	.word	0x00000000
	.align		4
        /*0014*/ 	.word	0xfffffffd
	.align		4
        /*0018*/ 	.word	0x00000000
	.align		4
        /*001c*/ 	.word	0xfffffffc


//--------------------- .text.output_layer        --------------------------
	.section	.text.output_layer,"ax",@progbits
	.align	128
        .global         output_layer
        .type           output_layer,@function
        .size           output_layer,(.L_x_35 - output_layer)
        .other          output_layer,@"STO_CUDA_ENTRY STV_DEFAULT"
output_layer:
.text.output_layer:
[----:B------:R-:W-:Y:S01]  /*0000*/  LDC R1, c[0x0][0x37c] ;  /* 0x0000df00ff017b82 */ /* 0x000fe20000000800 */
[----:B------:R-:W0:Y:S02]  /*0010*/  S2R R0, SR_TID.X ;  /* 0x0000000000007919 */ /* 0x000e240000002100 */
[----:B0-----:R-:W-:-:S13]  /*0020*/  ISETP.GT.U32.AND P0, PT, R0, 0x1f3, PT ;  /* 0x000001f30000780c */ /* 0x001fda0003f04070 */
[----:B------:R-:W-:Y:S05]  /*0030*/  @P0 EXIT ;  /* 0x000000000000094d */ /* 0x000fea0003800000 */
[----:B------:R-:W0:Y:S01]  /*0040*/  S2R R2, SR_CTAID.X ;  /* 0x0000000000027919 */ /* 0x000e220000002500 */
[----:B------:R-:W1:Y:S01]  /*0050*/  LDC.64 R18, c[0x0][0x380] ;  /* 0x0000e000ff127b82 */ /* 0x000e620000000a00 */
[----:B------:R-:W2:Y:S01]  /*0060*/  LDCU.64 UR6, c[0x0][0x358] ;  /* 0x00006b00ff0677ac */ /* 0x000ea20008000a00 */
[----:B------:R-:W-:-:S06]  /*0070*/  IMAD.SHL.U32 R21, R0, 0x8, RZ ;  /* 0x0000000800157824 */ /* 0x000fcc00078e00ff */
[----:B------:R-:W3:Y:S01]  /*0080*/  LDC.64 R28, c[0x0][0x388] ;  /* 0x0000e200ff1c7b82 */ /* 0x000ee20000000a00 */
[----:B-1----:R-:W-:-:S05]  /*0090*/  IMAD.WIDE.U32 R18, R21, 0x8, R18 ;  /* 0x0000000815127825 */ /* 0x002fca00078e0012 */
[----:B--2---:R-:W2:Y:S01]  /*00a0*/  LDG.E.64 R4, desc[UR6][R18.64] ;  /* 0x0000000612047981 */ /* 0x004ea2000c1e1b00 */
[----:B0-----:R-:W-:-:S03]  /*00b0*/  IMAD R3, R2, 0xfa0, R21 ;  /* 0x00000fa002037824 */ /* 0x001fc600078e0215 */
[----:B------:R-:W4:Y:S01]  /*00c0*/  LDG.E.64 R10, desc[UR6][R18.64+0x18] ;  /* 0x00001806120a7981 */ /* 0x000f22000c1e1b00 */
[----:B---3--:R-:W-:-:S03]  /*00d0*/  IMAD.WIDE.U32 R28, R3, 0x8, R28 ;  /* 0x00000008031c7825 */ /* 0x008fc600078e001c */
[----:B------:R-:W3:Y:S04]  /*00e0*/  LDG.E.64 R14, desc[UR6][R18.64+0x8] ;  /* 0x00000806120e7981 */ /* 0x000ee8000c1e1b00 */
[----:B------:R-:W2:Y:S04]  /*00f0*/  LDG.E.64 R12, desc[UR6][R28.64] ;  /* 0x000000061c0c7981 */ /* 0x000ea8000c1e1b00 */
[----:B------:R-:W4:Y:S04]  /*0100*/  LDG.E.64 R16, desc[UR6][R28.64+0x18] ;  /* 0x000018061c107981 */ /* 0x000f28000c1e1b00 */
[----:B------:R-:W5:Y:S04]  /*0110*/  LDG.E.64 R6, desc[UR6][R28.64+0x20] ;  /* 0x000020061c067981 */ /* 0x000f68000c1e1b00 */
[----:B------:R-:W5:Y:S04]  /*0120*/  LDG.E.64 R8, desc[UR6][R18.64+0x10] ;  /* 0x0000100612087981 */ /* 0x000f68000c1e1b00 */
[----:B------:R-:W3:Y:S04]  /*0130*/  LDG.E.64 R24, desc[UR6][R28.64+0x8] ;  /* 0x000008061c187981 */ /* 0x000ee8000c1e1b00 */
[----:B------:R-:W5:Y:S04]  /*0140*/  LDG.E.64 R22, desc[UR6][R28.64+0x10] ;  /* 0x000010061c167981 */ /* 0x000f68000c1e1b00 */
[----:B------:R-:W5:Y:S01]  /*0150*/  LDG.E.64 R26, desc[UR6][R28.64+0x28] ;  /* 0x000028061c1a7981 */ /* 0x000f62000c1e1b00 */
[----:B--2---:R-:W-:-:S03]  /*0160*/  DMUL R12, R12, R4 ;  /* 0x000000040c0c7228 */ /* 0x004fc60000000000 */
[----:B------:R-:W2:Y:S01]  /*0170*/  LDG.E.64 R4, desc[UR6][R18.64+0x20] ;  /* 0x0000200612047981 */ /* 0x000ea2000c1e1b00 */
[----:B----4-:R-:W-:-:S03]  /*0180*/  DMUL R10, R16, R10 ;  /* 0x0000000a100a7228 */ /* 0x010fc60000000000 */
[----:B------:R-:W4:Y:S01]  /*0190*/  LDG.E.64 R16, desc[UR6][R18.64+0x30] ;  /* 0x0000300612107981 */ /* 0x000f22000c1e1b00 */
[----:B---3--:R-:W-:-:S03]  /*01a0*/  DMUL R14, R24, R14 ;  /* 0x0000000e180e7228 */ /* 0x008fc60000000000 */
[----:B------:R-:W4:Y:S01]  /*01b0*/  LDG.E.64 R24, desc[UR6][R28.64+0x30] ;  /* 0x000030061c187981 */ /* 0x000f22000c1e1b00 */
[----:B-----5:R-:W-:-:S03]  /*01c0*/  DMUL R8, R22, R8 ;  /* 0x0000000816087228 */ /* 0x020fc60000000000 */
[----:B------:R-:W3:Y:S01]  /*01d0*/  LDG.E.64 R22, desc[UR6][R28.64+0x38] ;  /* 0x000038061c167981 */ /* 0x000ee2000c1e1b00 */
[----:B------:R-:W0:Y:S01]  /*01e0*/  S2UR UR5, SR_CgaCtaId ;  /* 0x00000000000579c3 */ /* 0x000e220000008800 */
[----:B--2---:R-:W-:Y:S02]  /*01f0*/  DMUL R4, R6, R4 ;  /* 0x0000000406047228 */ /* 0x004fe40000000000 */
[----:B------:R-:W2:Y:S04]  /*0200*/  LDG.E.64 R6, desc[UR6][R18.64+0x28] ;  /* 0x0000280612067981 */ /* 0x000ea8000c1e1b00 */
[----:B------:R-:W3:Y:S01]  /*0210*/  LDG.E.64 R18, desc[UR6][R18.64+0x38] ;  /* 0x0000380612127981 */ /* 0x000ee2000c1e1b00 */
[----:B------:R-:W-:Y:S02]  /*0220*/  UMOV UR4, 0x400 ;  /* 0x0000040000047882 */ /* 0x000fe40000000000 */
[----:B0-----:R-:W-:Y:S01]  /*0230*/  ULEA UR4, UR5, UR4, 0x18 ;  /* 0x0000000405047291 */ /* 0x001fe2000f8ec0ff */
[----:B----4-:R-:W-:-:S05]  /*0240*/  DMUL R16, R24, R16 ;  /* 0x0000001018107228 */ /* 0x010fca0000000000 */
[----:B------:R-:W-:-:S05]  /*0250*/  LEA R3, R0, UR4, 0x6 ;  /* 0x0000000400037c11 */ /* 0x000fca000f8e30ff */
[----:B------:R-:W-:Y:S04]  /*0260*/  STS.128 [R3], R12 ;  /* 0x0000000c03007388 */ /* 0x000fe80000000c00 */
[----:B------:R-:W-:Y:S01]  /*0270*/  STS.128 [R3+0x10], R8 ;  /* 0x0000100803007388 */ /* 0x000fe20000000c00 */
[----:B------:R-:W-:Y:S01]  /*0280*/  BSSY.RECONVERGENT B0, `(.L_x_0) ;  /* 0x000003a000007945 */ /* 0x000fe20003800200 */
[----:B--2---:R-:W-:Y:S02]  /*0290*/  DMUL R6, R26, R6 ;  /* 0x000000061a067228 */ /* 0x004fe40000000000 */
[----:B---3--:R-:W-:-:S05]  /*02a0*/  DMUL R18, R22, R18 ;  /* 0x0000001216127228 */ /* 0x008fca0000000000 */
[----:B------:R-:W-:Y:S04]  /*02b0*/  STS.128 [R3+0x20], R4 ;  /* 0x0000200403007388 */ /* 0x000fe80000000c00 */
[----:B------:R-:W-:Y:S01]  /*02c0*/  STS.128 [R3+0x30], R16 ;  /* 0x0000301003007388 */ /* 0x000fe20000000c00 */
[----:B------:R-:W-:Y:S06]  /*02d0*/  BAR.SYNC.DEFER_BLOCKING 0x0 ;  /* 0x0000000000007b1d */ /* 0x000fec0000010000 */
[----:B------:R-:W0:Y:S04]  /*02e0*/  LDS.128 R8, [R3+0x10] ;  /* 0x0000100003087984 */ /* 0x000e280000000c00 */
[----:B------:R-:W1:Y:S04]  /*02f0*/  LDS.128 R4, [R3] ;  /* 0x0000000003047984 */ /* 0x000e680000000c00 */
[----:B------:R-:W2:Y:S04]  /*0300*/  LDS.128 R12, [R3+0x20] ;  /* 0x00002000030c7984 */ /* 0x000ea80000000c00 */
[----:B------:R-:W3:Y:S01]  /*0310*/  LDS.128 R16, [R3+0x30] ;  /* 0x0000300003107984 */ /* 0x000ee20000000c00 */
[----:B0-----:R-:W-:-:S02]  /*0320*/  DADD R24, R10, R8 ;  /* 0x000000000a187229 */ /* 0x001fc40000000008 */
[----:B-1----:R-:W-:Y:S02]  /*0330*/  DADD R22, R6, R4 ;  /* 0x0000000006167229 */ /* 0x002fe40000000004 */
[----:B--2---:R-:W-:Y:S02]  /*0340*/  DADD R12, R14, R12 ;  /* 0x000000000e0c7229 */ /* 0x004fe4000000000c */
[----:B---3--:R-:W-:-:S03]  /*0350*/  DADD R8, R18, R16 ;  /* 0x0000000012087229 */ /* 0x008fc60000000010 */
[----:B------:R-:W-:Y:S04]  /*0360*/  STS.64 [R3], R22 ;  /* 0x0000001603007388 */ /* 0x000fe80000000a00 */
[----:B------:R-:W-:Y:S04]  /*0370*/  STS.64 [R3+0x10], R24 ;  /* 0x0000101803007388 */ /* 0x000fe80000000a00 */
[----:B------:R-:W-:Y:S04]  /*0380*/  STS.64 [R3+0x20], R12 ;  /* 0x0000200c03007388 */ /* 0x000fe80000000a00 */
[----:B------:R-:W-:Y:S01]  /*0390*/  STS.64 [R3+0x30], R8 ;  /* 0x0000300803007388 */ /* 0x000fe20000000a00 */
[----:B------:R-:W-:Y:S06]  /*03a0*/  BAR.SYNC.DEFER_BLOCKING 0x0 ;  /* 0x0000000000007b1d */ /* 0x000fec0000010000 */
[----:B------:R-:W-:Y:S04]  /*03b0*/  LDS.64 R4, [R3+0x10] ;  /* 0x0000100003047984 */ /* 0x000fe80000000a00 */
[----:B------:R-:W0:Y:S04]  /*03c0*/  LDS.64 R6, [R3] ;  /* 0x0000000003067984 */ /* 0x000e280000000a00 */
[----:B------:R-:W-:Y:S04]  /*03d0*/  LDS.64 R10, [R3+0x30] ;  /* 0x00003000030a7984 */ /* 0x000fe80000000a00 */
[----:B------:R-:W1:Y:S01]  /*03e0*/  LDS.64 R14, [R3+0x20] ;  /* 0x00002000030e7984 */ /* 0x000e620000000a00 */
[----:B0-----:R-:W-:-:S02]  /*03f0*/  DADD R6, R4, R6 ;  /* 0x0000000004067229 */ /* 0x001fc40000000006 */
[----:B-1----:R-:W-:-:S05]  /*0400*/  DADD R10, R10, R14 ;  /* 0x000000000a0a7229 */ /* 0x002fca000000000e */
[----:B------:R-:W-:Y:S04]  /*0410*/  STS.64 [R3], R6 ;  /* 0x0000000603007388 */ /* 0x000fe80000000a00 */
[----:B------:R-:W-:Y:S01]  /*0420*/  STS.64 [R3+0x20], R10 ;  /* 0x0000200a03007388 */ /* 0x000fe20000000a00 */
[----:B------:R-:W-:Y:S01]  /*0430*/  BAR.SYNC.DEFER_BLOCKING 0x0 ;  /* 0x0000000000007b1d */ /* 0x000fe20000010000 */
[----:B------:R-:W-:-:S05]  /*0440*/  LOP3.LUT R14, R21, 0xff0, RZ, 0xc0, !PT ;  /* 0x00000ff0150e7812 */ /* 0x000fca00078ec0ff */
[----:B------:R-:W-:Y:S04]  /*0450*/  LDS.64 R8, [R3+0x20] ;  /* 0x0000200003087984 */ /* 0x000fe80000000a00 */
[----:B------:R-:W0:Y:S01]  /*0460*/  LDS.64 R12, [R3] ;  /* 0x00000000030c7984 */ /* 0x000e220000000a00 */
[----:B------:R-:W-:-:S04]  /*0470*/  ISETP.NE.AND P0, PT, R14, R21, PT ;  /* 0x000000150e00720c */ /* 0x000fc80003f05270 */
[----:B------:R-:W-:Y:S01]  /*0480*/  SEL R5, RZ, 0x10, !P0 ;  /* 0x00000010ff057807 */ /* 0x000fe20004000000 */
[----:B------:R-:W-:-:S04]  /*0490*/  VIADD R4, R21, 0x8 ;  /* 0x0000000815047836 */ /* 0x000fc80000000000 */
[----:B------:R-:W-:-:S05]  /*04a0*/  IMAD.IADD R5, R14, 0x1, R5 ;  /* 0x000000010e057824 */ /* 0x000fca00078e0205 */
[----:B------:R-:W-:Y:S02]  /*04b0*/  ISETP.GE.U32.AND P1, PT, R5, R4, PT ;  /* 0x000000040500720c */ /* 0x000fe40003f26070 */
[----:B------:R-:W-:-:S04]  /*04c0*/  LOP3.LUT R14, R4, 0x18, RZ, 0xc0, !PT ;  /* 0x00000018040e7812 */ /* 0x000fc800078ec0ff */
[----:B------:R-:W-:Y:S01]  /*04d0*/  ISETP.GT.U32.AND P2, PT, R14, 0x8, PT ;  /* 0x000000080e00780c */ /* 0x000fe20003f44070 */
[----:B0-----:R-:W-:-:S07]  /*04e0*/  DADD R8, R8, R12 ;  /* 0x0000000008087229 */ /* 0x001fce000000000c */
[----:B------:R0:W-:Y:S01]  /*04f0*/  STS.64 [R3], R8 ;  /* 0x0000000803007388 */ /* 0x0001e20000000a00 */
[----:B------:R-:W-:Y:S06]  /*0500*/  BAR.SYNC.DEFER_BLOCKING 0x0 ;  /* 0x0000000000007b1d */ /* 0x000fec0000010000 */
[----:B------:R-:W-:Y:S05]  /*0510*/  @P1 BRA `(.L_x_1) ;  /* 0x0000000000401947 */ /* 0x000fea0003800000 */
[----:B0-----:R-:W-:-:S04]  /*0520*/  LOP3.LUT R3, R0, 0xffff, RZ, 0xc0, !PT ;  /* 0x0000ffff00037812 */ /* 0x001fc800078ec0ff */
[----:B------:R-:W-:-:S04]  /*0530*/  SHF.R.U32.HI R3, RZ, 0x1, R3 ;  /* 0x00000001ff037819 */ /* 0x000fc80000011603 */
[----:B------:R-:W-:-:S05]  /*0540*/  LOP3.LUT R3, R3, 0xff, RZ, 0xc0, !PT ;  /* 0x000000ff03037812 */ /* 0x000fca00078ec0ff */
[C---:B------:R-:W-:Y:S01]  /*0550*/  IMAD.SHL.U32 R6, R3.reuse, 0x80, RZ ;  /* 0x0000008003067824 */ /* 0x040fe200078e00ff */
[----:B------:R-:W-:-:S03]  /*0560*/  LEA R3, R3, 0x80, 0x7 ;  /* 0x0000008003037811 */ /* 0x000fc600078e38ff */
[----:B------:R-:W-:-:S04]  /*0570*/  @!P0 IMAD.MOV R3, RZ, RZ, R6 ;  /* 0x000000ffff038224 */ /* 0x000fc800078e0206 */
[----:B------:R-:W-:-:S07]  /*0580*/  VIADD R3, R3, UR4 ;  /* 0x0000000403037c36 */ /* 0x000fce0008000000 */
.L_x_2:
[C---:B------:R-:W-:Y:S01]  /*0590*/  ISETP.GT.U32.AND P0, PT, R5.reuse, 0xf97, PT ;  /* 0x00000f970500780c */ /* 0x040fe20003f04070 */
[----:B------:R-:W-:-:S12]  /*05a0*/  VIADD R5, R5, 0x10 ;  /* 0x0000001005057836 */ /* 0x000fd80000000000 */
[----:B------:R-:W-:Y:S04]  /*05b0*/  @!P0 LDS.64 R6, [R3+0x40] ;  /* 0x0000400003068984 */ /* 0x000fe80000000a00 */
[----:B------:R-:W0:Y:S02]  /*05c0*/  @!P0 LDS.64 R8, [R3] ;  /* 0x0000000003088984 */ /* 0x000e240000000a00 */
[----:B0-----:R-:W-:-:S07]  /*05d0*/  @!P0 DADD R6, R6, R8 ;  /* 0x0000000006068229 */ /* 0x001fce0000000008 */
[----:B------:R0:W-:Y:S01]  /*05e0*/  @!P0 STS.64 [R3], R6 ;  /* 0x0000000603008388 */ /* 0x0001e20000000a00 */
[----:B------:R-:W-:Y:S01]  /*05f0*/  ISETP.GE.U32.AND P0, PT, R5, R4, PT ;  /* 0x000000040500720c */ /* 0x000fe20003f06070 */
[----:B0-----:R-:W-:-:S12]  /*0600*/  VIADD R3, R3, 0x80 ;  /* 0x0000008003037836 */ /* 0x001fd80000000000 */
[----:B------:R-:W-:Y:S05]  /*0610*/  @!P0 BRA `(.L_x_2) ;  /* 0xfffffffc00dc8947 */ /* 0x000fea000383ffff */
.L_x_1:
[----:B------:R-:W-:Y:S05]  /*0620*/  BSYNC.RECONVERGENT B0 ;  /* 0x0000000000007941 */ /* 0x000fea0003800200 */
.L_x_0:
[----:B------:R-:W-:Y:S06]  /*0630*/  BAR.SYNC.DEFER_BLOCKING 0x0 ;  /* 0x0000000000007b1d */ /* 0x000fec0000010000 */
[----:B------:R-:W-:Y:S05]  /*0640*/  @P2 EXIT ;  /* 0x000000000000294d */ /* 0x000fea0003800000 */
[----:B------:R-:W-:Y:S01]  /*0650*/  LOP3.LUT R6, R21, 0xfe0, RZ, 0xc0, !PT ;  /* 0x00000fe015067812 */ /* 0x000fe200078ec0ff */
[----:B------:R-:W-:Y:S01]  /*0660*/  BSSY.RECONVERGENT B0, `(.L_x_3) ;  /* 0x0000018000007945 */ /* 0x000fe20003800200 */
[----:B------:R-:W-:Y:S02]  /*0670*/  LOP3.LUT R5, R4, 0x38, RZ, 0xc0, !PT ;  /* 0x0000003804057812 */ /* 0x000fe400078ec0ff */
[----:B------:R-:W-:Y:S02]  /*0680*/  ISETP.NE.AND P0, PT, R6, R21, PT ;  /* 0x000000150600720c */ /* 0x000fe40003f05270 */
[----:B------:R-:W-:Y:S02]  /*0690*/  ISETP.GT.U32.AND P2, PT, R5, 0x8, PT ;  /* 0x000000080500780c */ /* 0x000fe40003f44070 */
[----:B0-----:R-:W-:-:S05]  /*06a0*/  SEL R3, RZ, 0x20, !P0 ;  /* 0x00000020ff037807 */ /* 0x001fca0004000000 */
[----:B------:R-:W-:-:S05]  /*06b0*/  IMAD.IADD R3, R6, 0x1, R3 ;  /* 0x0000000106037824 */ /* 0x000fca00078e0203 */
[----:B------:R-:W-:-:S13]  /*06c0*/  ISETP.GE.U32.AND P1, PT, R3, R4, PT ;  /* 0x000000040300720c */ /* 0x000fda0003f26070 */
[----:B------:R-:W-:Y:S05]  /*06d0*/  @P1 BRA `(.L_x_4) ;  /* 0x0000000000401947 */ /* 0x000fea0003800000 */
[----:B------:R-:W-:-:S04]  /*06e0*/  LOP3.LUT R5, R0, 0xffff, RZ, 0xc0, !PT ;  /* 0x0000ffff00057812 */ /* 0x000fc800078ec0ff */
[----:B------:R-:W-:-:S04]  /*06f0*/  SHF.R.U32.HI R5, RZ, 0x2, R5 ;  /* 0x00000002ff057819 */ /* 0x000fc80000011605 */
[----:B------:R-:W-:-:S05]  /*0700*/  LOP3.LUT R5, R5, 0x7f, RZ, 0xc0, !PT ;  /* 0x0000007f05057812 */ /* 0x000fca00078ec0ff */
[C---:B------:R-:W-:Y:S01]  /*0710*/  IMAD.SHL.U32 R6, R5.reuse, 0x100, RZ ;  /* 0x0000010005067824 */ /* 0x040fe200078e00ff */
[----:B------:R-:W-:-:S03]  /*0720*/  LEA R5, R5, 0x100, 0x8 ;  /* 0x0000010005057811 */ /* 0x000fc600078e40ff */
[----:B------:R-:W-:-:S04]  /*0730*/  @!P0 IMAD.MOV R5, RZ, RZ, R6 ;  /* 0x000000ffff058224 */ /* 0x000fc800078e0206 */
[----:B------:R-:W-:-:S07]  /*0740*/  VIADD R5, R5, UR4 ;  /* 0x0000000405057c36 */ /* 0x000fce0008000000 */
.L_x_5:
        /* <DEDUP_REMOVED lines=9> */
.L_x_4:
[----:B------:R-:W-:Y:S05]  /*07e0*/  BSYNC.RECONVERGENT B0 ;  /* 0x0000000000007941 */ /* 0x000fea0003800200 */
.L_x_3:
[----:B------:R-:W-:Y:S06]  /*07f0*/  BAR.SYNC.DEFER_BLOCKING 0x0 ;  /* 0x0000000000007b1d */ /* 0x000fec0000010000 */
[----:B------:R-:W-:Y:S05]  /*0800*/  @P2 EXIT ;  /* 0x000000000000294d */ /* 0x000fea0003800000 */
[----:B------:R-:W-:Y:S01]  /*0810*/  LOP3.LUT R6, R21, 0xfc0, RZ, 0xc0, !PT ;  /* 0x00000fc015067812 */ /* 0x000fe200078ec0ff */
[----:B------:R-:W-:Y:S01]  /*0820*/  BSSY.RECONVERGENT B0, `(.L_x_6) ;  /* 0x0000018000007945 */ /* 0x000fe20003800200 */
[----:B------:R-:W-:Y:S02]  /*0830*/  LOP3.LUT R5, R4, 0x78, RZ, 0xc0, !PT ;  /* 0x0000007804057812 */ /* 0x000fe400078ec0ff */
[----:B------:R-:W-:Y:S02]  /*0840*/  ISETP.NE.AND P0, PT, R6, R21, PT ;  /* 0x000000150600720c */ /* 0x000fe40003f05270 */
[----:B------:R-:W-:Y:S02]  /*0850*/  ISETP.GT.U32.AND P2, PT, R5, 0x8, PT ;  /* 0x000000080500780c */ /* 0x000fe40003f44070 */
[----:B------:R-:W-:-:S05]  /*0860*/  SEL R3, RZ, 0x40, !P0 ;  /* 0x00000040ff037807 */ /* 0x000fca0004000000 */
        /* <DEDUP_REMOVED lines=10> */
.L_x_8:
        /* <DEDUP_REMOVED lines=9> */
.L_x_7:
[----:B------:R-:W-:Y:S05]  /*09a0*/  BSYNC.RECONVERGENT B0 ;  /* 0x0000000000007941 */ /* 0x000fea0003800200 */
.L_x_6:
        /* <DEDUP_REMOVED lines=18> */
.L_x_11:
        /* <DEDUP_REMOVED lines=9> */
.L_x_10:
[----:B------:R-:W-:Y:S05]  /*0b60*/  BSYNC.RECONVERGENT B0 ;  /* 0x0000000000007941 */ /* 0x000fea0003800200 */
.L_x_9:
        /* <DEDUP_REMOVED lines=18> */
.L_x_14:
        /* <DEDUP_REMOVED lines=9> */
.L_x_13:
[----:B------:R-:W-:Y:S05]  /*0d20*/  BSYNC.RECONVERGENT B0 ;  /* 0x0000000000007941 */ /* 0x000fea0003800200 */
.L_x_12:
        /* <DEDUP_REMOVED lines=18> */
.L_x_17:
        /* <DEDUP_REMOVED lines=9> */
.L_x_16:
[----:B------:R-:W-:Y:S05]  /*0ee0*/  BSYNC.RECONVERGENT B0 ;  /* 0x0000000000007941 */ /* 0x000fea0003800200 */
.L_x_15:
        /* <DEDUP_REMOVED lines=18> */
.L_x_20:
        /* <DEDUP_REMOVED lines=9> */
.L_x_19:
[----:B------:R-:W-:Y:S05]  /*10a0*/  BSYNC.RECONVERGENT B0 ;  /* 0x0000000000007941 */ /* 0x000fea0003800200 */
.L_x_18:
        /* <DEDUP_REMOVED lines=18> */
.L_x_23:
        /* <DEDUP_REMOVED lines=9> */
.L_x_22:
[----:B------:R-:W-:Y:S05]  /*1260*/  BSYNC.RECONVERGENT B0 ;  /* 0x0000000000007941 */ /* 0x000fea0003800200 */
.L_x_21:
[----:B------:R-:W-:Y:S06]  /*1270*/  BAR.SYNC.DEFER_BLOCKING 0x0 ;  /* 0x0000000000007b1d */ /* 0x000fec0000010000 */
[----:B------:R-:W-:Y:S05]  /*1280*/  @P2 EXIT ;  /* 0x000000000000294d */ /* 0x000fea0003800000 */
[----:B------:R-:W-:Y:S01]  /*1290*/  ISETP.NE.AND P0, PT, R0, RZ, PT ;  /* 0x000000ff0000720c */ /* 0x000fe20003f05270 */
[----:B------:R-:W-:Y:S03]  /*12a0*/  BSSY.RECONVERGENT B0, `(.L_x_24) ;  /* 0x0000055000007945 */ /* 0x000fe60003800200 */
[----:B------:R-:W-:-:S04]  /*12b0*/  SEL R3, RZ, 0x1000, !P0 ;  /* 0x00001000ff037807 */ /* 0x000fc80004000000 */
[----:B------:R-:W-:-:S13]  /*12c0*/  ISETP.GE.U32.AND P0, PT, R3, R4, PT ;  /* 0x000000040300720c */ /* 0x000fda0003f06070 */
[----:B------:R-:W-:Y:S05]  /*12d0*/  @P0 BRA `(.L_x_25) ;  /* 0x0000000400440947 */ /* 0x000fea0003800000 */
[----:B------:R-:W0:Y:S01]  /*12e0*/  S2R R5, SR_CgaCtaId ;  /* 0x0000000000057919 */ /* 0x000e220000008800 */
[----:B------:R-:W-:Y:S01]  /*12f0*/  MOV R0, 0x400 ;  /* 0x0000040000007802 */ /* 0x000fe20000000f00 */
[----:B------:R-:W-:Y:S01]  /*1300*/  BSSY.RECONVERGENT B1, `(.L_x_26) ;  /* 0x000000c000017945 */ /* 0x000fe20003800200 */
[----:B------:R-:W-:Y:S02]  /*1310*/  ISETP.GE.U32.AND P1, PT, R3, R4, PT ;  /* 0x000000040300720c */ /* 0x000fe40003f26070 */
[----:B------:R-:W-:Y:S02]  /*1320*/  PLOP3.LUT P0, PT, PT, PT, PT, 0x80, 0x8 ;  /* 0x000000000008781c */ /* 0x000fe40003f0f070 */
[----:B0-----:R-:W-:-:S05]  /*1330*/  LEA R5, R5, R0, 0x18 ;  /* 0x0000000005057211 */ /* 0x001fca00078ec0ff */
[----:B------:R0:W1:Y:S04]  /*1340*/  LDS.64 R8, [R5+0x4000] ;  /* 0x0040000005087984 */ /* 0x0000680000000a00 */
[----:B------:R0:W2:Y:S01]  /*1350*/  LDS.64 R6, [R5] ;  /* 0x0000000005067984 */ /* 0x0000a20000000a00 */
[----:B------:R-:W-:Y:S05]  /*1360*/  @!P1 BRA `(.L_x_27) ;  /* 0x0000000000149947 */ /* 0x000fea0003800000 */
[C---:B------:R-:W-:Y:S01]  /*1370*/  ISETP.NE.AND P0, PT, R3.reuse, RZ, PT ;  /* 0x000000ff0300720c */ /* 0x040fe20003f05270 */
[----:B------:R-:W-:-:S12]  /*1380*/  VIADD R3, R3, 0x1000 ;  /* 0x0000100003037836 */ /* 0x000fd80000000000 */
[----:B-12---:R-:W-:-:S07]  /*1390*/  @!P0 DADD R6, R8, R6 ;  /* 0x0000000008068229 */ /* 0x006fce0000000006 */
[----:B------:R3:W-:Y:S01]  /*13a0*/  @!P0 STS.64 [R5], R6 ;  /* 0x0000000605008388 */ /* 0x0007e20000000a00 */
[----:B------:R-:W-:-:S13]  /*13b0*/  PLOP3.LUT P0, PT, PT, PT, PT, 0x8, 0x80 ;  /* 0x000000000080781c */ /* 0x000fda0003f0e170 */
.L_x_27:
[----:B------:R-:W-:Y:S05]  /*13c0*/  BSYNC.RECONVERGENT B1 ;  /* 0x0000000000017941 */ /* 0x000fea0003800200 */
.L_x_26:
[C---:B------:R-:W-:Y:S01]  /*13d0*/  IMAD.IADD R0, R4.reuse, 0x1, -R3 ;  /* 0x0000000104007824 */ /* 0x040fe200078e0a03 */
[----:B------:R-:W-:Y:S01]  /*13e0*/  ISETP.GT.U32.AND P1, PT, R4, R3, PT ;  /* 0x000000030400720c */ /* 0x000fe20003f24070 */
[----:B------:R-:W-:Y:S03]  /*13f0*/  BSSY.RECONVERGENT B1, `(.L_x_28) ;  /* 0x0000023000017945 */ /* 0x000fe60003800200 */
[----:B------:R-:W-:-:S13]  /*1400*/  ISETP.LE.U32.OR P1, PT, R0, 0x3000, !P1 ;  /* 0x000030000000780c */ /* 0x000fda0004f23470 */
[----:B------:R-:W-:Y:S05]  /*1410*/  @P1 BRA `(.L_x_29) ;  /* 0x0000000000801947 */ /* 0x000fea0003800000 */
[----:B------:R-:W-:Y:S01]  /*1420*/  PLOP3.LUT P0, PT, PT, PT, PT, 0x8, 0x80 ;  /* 0x000000000080781c */ /* 0x000fe20003f0e170 */
[----:B------:R-:W-:-:S12]  /*1430*/  VIADD R0, R21, 0xffffd008 ;  /* 0xffffd00815007836 */ /* 0x000fd80000000000 */
.L_x_30:
[C---:B------:R-:W-:Y:S01]  /*1440*/  ISETP.NE.AND P1, PT, R3.reuse, RZ, PT ;  /* 0x000000ff0300720c */ /* 0x040fe20003f25270 */
[----:B0--3--:R-:W-:-:S05]  /*1450*/  VIADD R5, R3, 0x1000 ;  /* 0x0000100003057836 */ /* 0x009fca0000000000 */
[----:B------:R-:W-:Y:S01]  /*1460*/  ISETP.NE.AND P2, PT, R5, RZ, PT ;  /* 0x000000ff0500720c */ /* 0x000fe20003f45270 */
[----:B------:R-:W-:-:S05]  /*1470*/  VIADD R5, R3, 0x2000 ;  /* 0x0000200003057836 */ /* 0x000fca0000000000 */
[----:B------:R-:W-:Y:S01]  /*1480*/  ISETP.NE.AND P3, PT, R5, RZ, PT ;  /* 0x000000ff0500720c */ /* 0x000fe20003f65270 */
[----:B------:R-:W0:Y:S01]  /*1490*/  @!P1 S2R R10, SR_CgaCtaId ;  /* 0x00000000000a9919 */ /* 0x000e220000008800 */
[C---:B------:R-:W-:Y:S01]  /*14a0*/  VIADD R5, R3.reuse, 0x3000 ;  /* 0x0000300003057836 */ /* 0x040fe20000000000 */
[----:B-12-4-:R-:W-:Y:S01]  /*14b0*/  @!P1 DADD R6, R8, R6 ;  /* 0x0000000008069229 */ /* 0x016fe20000000006 */
[----:B------:R-:W-:-:S03]  /*14c0*/  VIADD R3, R3, 0x4000 ;  /* 0x0000400003037836 */ /* 0x000fc60000000000 */
[----:B------:R-:W1:Y:S01]  /*14d0*/  @!P2 S2R R11, SR_CgaCtaId ;  /* 0x00000000000ba919 */ /* 0x000e620000008800 */
[----:B------:R-:W-:Y:S02]  /*14e0*/  ISETP.NE.AND P4, PT, R5, RZ, PT ;  /* 0x000000ff0500720c */ /* 0x000fe40003f85270 */
[----:B------:R-:W-:-:S03]  /*14f0*/  @!P1 MOV R5, 0x400 ;  /* 0x0000040000059802 */ /* 0x000fc60000000f00 */
[----:B------:R-:W2:Y:S08]  /*1500*/  @!P3 S2R R13, SR_CgaCtaId ;  /* 0x00000000000db919 */ /* 0x000eb00000008800 */
[----:B------:R-:W3:Y:S01]  /*1510*/  @!P4 S2R R15, SR_CgaCtaId ;  /* 0x00000000000fc919 */ /* 0x000ee20000008800 */
[----:B0-----:R-:W-:Y:S02]  /*1520*/  @!P1 LEA R5, R10, R5, 0x18 ;  /* 0x000000050a059211 */ /* 0x001fe400078ec0ff */
[----:B------:R-:W-:-:S03]  /*1530*/  @!P2 MOV R10, 0x400 ;  /* 0x00000400000aa802 */ /* 0x000fc60000000f00 */
[----:B------:R0:W-:Y:S01]  /*1540*/  @!P1 STS.64 [R5], R6 ;  /* 0x0000000605009388 */ /* 0x0001e20000000a00 */
[----:B-1----:R-:W-:Y:S02]  /*1550*/  @!P2 LEA R11, R11, R10, 0x18 ;  /* 0x0000000a0b0ba211 */ /* 0x002fe400078ec0ff */
[----:B------:R-:W-:Y:S02]  /*1560*/  @!P3 MOV R10, 0x400 ;  /* 0x00000400000ab802 */ /* 0x000fe40000000f00 */
[----:B------:R-:W-:Y:S02]  /*1570*/  ISETP.GE.U32.AND P1, PT, R3, R0, PT ;  /* 0x000000000300720c */ /* 0x000fe40003f26070 */
[----:B--2---:R-:W-:Y:S02]  /*1580*/  @!P3 LEA R13, R13, R10, 0x18 ;  /* 0x0000000a0d0db211 */ /* 0x004fe400078ec0ff */
[----:B------:R-:W-:Y:S01]  /*1590*/  @!P4 MOV R10, 0x400 ;  /* 0x00000400000ac802 */ /* 0x000fe20000000f00 */
[----:B0-----:R-:W-:-:S03]  /*15a0*/  @!P2 DADD R6, R8, R6 ;  /* 0x000000000806a229 */ /* 0x001fc60000000006 */
[----:B---3--:R-:W-:-:S04]  /*15b0*/  @!P4 LEA R15, R15, R10, 0x18 ;  /* 0x0000000a0f0fc211 */ /* 0x008fc800078ec0ff */
[----:B------:R0:W-:Y:S02]  /*15c0*/  @!P2 STS.64 [R11], R6 ;  /* 0x000000060b00a388 */ /* 0x0001e40000000a00 */
[----:B0-----:R-:W-:-:S07]  /*15d0*/  @!P3 DADD R6, R8, R6 ;  /* 0x000000000806b229 */ /* 0x001fce0000000006 */
[----:B------:R0:W-:Y:S02]  /*15e0*/  @!P3 STS.64 [R13], R6 ;  /* 0x000000060d00b388 */ /* 0x0001e40000000a00 */
[----:B0-----:R-:W-:-:S07]  /*15f0*/  @!P4 DADD R6, R8, R6 ;  /* 0x000000000806c229 */ /* 0x001fce0000000006 */
[----:B------:R4:W-:Y:S01]  /*1600*/  @!P4 STS.64 [R15], R6 ;  /* 0x000000060f00c388 */ /* 0x0009e20000000a00 */
[----:B------:R-:W-:Y:S05]  /*1610*/  @!P1 BRA `(.L_x_30) ;  /* 0xfffffffc00889947 */ /* 0x000fea000383ffff */
.L_x_29:
[----:B------:R-:W-:Y:S05]  /*1620*/  BSYNC.RECONVERGENT B1 ;  /* 0x0000000000017941 */ /* 0x000fea0003800200 */
.L_x_28:
[C---:B------:R-:W-:Y:S01]  /*1630*/  IMAD.IADD R0, R4.reuse, 0x1, -R3 ;  /* 0x0000000104007824 */ /* 0x040fe200078e0a03 */
[----:B------:R-:W-:Y:S01]  /*1640*/  ISETP.GT.U32.AND P1, PT, R4, R3, PT ;  /* 0x000000030400720c */ /* 0x000fe20003f24070 */
[----:B------:R-:W-:Y:S03]  /*1650*/  BSSY.RECONVERGENT B1, `(.L_x_31) ;  /* 0x0000012000017945 */ /* 0x000fe60003800200 */
[----:B------:R-:W-:-:S13]  /*1660*/  ISETP.LE.U32.OR P1, PT, R0, 0x1000, !P1 ;  /* 0x000010000000780c */ /* 0x000fda0004f23470 */
[----:B------:R-:W-:Y:S05]  /*1670*/  @P1 BRA `(.L_x_32) ;  /* 0x00000000003c1947 */ /* 0x000fea0003800000 */
[C---:B------:R-:W-:Y:S01]  /*1680*/  ISETP.NE.AND P1, PT, R3.reuse, RZ, PT ;  /* 0x000000ff0300720c */ /* 0x040fe20003f25270 */
[----:B------:R-:W-:-:S05]  /*1690*/  VIADD R10, R3, 0x1000 ;  /* 0x00001000030a7836 */ /* 0x000fca0000000000 */
[----:B------:R-:W-:-:S07]  /*16a0*/  ISETP.NE.AND P0, PT, R10, RZ, PT ;  /* 0x000000ff0a00720c */ /* 0x000fce0003f05270 */
[----:B------:R-:W0:Y:S01]  /*16b0*/  @!P1 S2R R3, SR_CgaCtaId ;  /* 0x0000000000039919 */ /* 0x000e220000008800 */
[----:B------:R-:W-:Y:S01]  /*16c0*/  @!P1 MOV R0, 0x400 ;  /* 0x0000040000009802 */ /* 0x000fe20000000f00 */
[----:B-1234-:R-:W-:-:S04]  /*16d0*/  @!P1 DADD R6, R8, R6 ;  /* 0x0000000008069229 */ /* 0x01efc80000000006 */
[----:B------:R-:W1:Y:S01]  /*16e0*/  @!P0 S2R R11, SR_CgaCtaId ;  /* 0x00000000000b8919 */ /* 0x000e620000008800 */
[----:B0-----:R-:W-:Y:S01]  /*16f0*/  @!P1 LEA R5, R3, R0, 0x18 ;  /* 0x0000000003059211 */ /* 0x001fe200078ec0ff */
[----:B------:R-:W-:Y:S01]  /*1700*/  VIADD R3, R10, 0x1000 ;  /* 0x000010000a037836 */ /* 0x000fe20000000000 */
[----:B------:R-:W-:-:S03]  /*1710*/  @!P0 MOV R0, 0x400 ;  /* 0x0000040000008802 */ /* 0x000fc60000000f00 */
[----:B------:R0:W-:Y:S01]  /*1720*/  @!P1 STS.64 [R5], R6 ;  /* 0x0000000605009388 */ /* 0x0001e20000000a00 */
[----:B-1----:R-:W-:Y:S01]  /*1730*/  @!P0 LEA R11, R11, R0, 0x18 ;  /* 0x000000000b0b8211 */ /* 0x002fe200078ec0ff */
[----:B0-----:R-:W-:-:S07]  /*1740*/  @!P0 DADD R6, R8, R6 ;  /* 0x0000000008068229 */ /* 0x001fce0000000006 */
[----:B------:R0:W-:Y:S01]  /*1750*/  @!P0 STS.64 [R11], R6 ;  /* 0x000000060b008388 */ /* 0x0001e20000000a00 */
[----:B------:R-:W-:-:S13]  /*1760*/  PLOP3.LUT P0, PT, PT, PT, PT, 0x8, 0x80 ;  /* 0x000000000080781c */ /* 0x000fda0003f0e170 */
.L_x_32:
[----:B------:R-:W-:Y:S05]  /*1770*/  BSYNC.RECONVERGENT B1 ;  /* 0x0000000000017941 */ /* 0x000fea0003800200 */
.L_x_31:
[----:B------:R-:W-:-:S04]  /*1780*/  ISETP.LT.U32.OR P0, PT, R3, R4, P0 ;  /* 0x000000040300720c */ /* 0x000fc80000701470 */
[----:B------:R-:W-:-:S13]  /*1790*/  ISETP.NE.OR P0, PT, R3, RZ, !P0 ;  /* 0x000000ff0300720c */ /* 0x000fda0004705670 */
[----:B------:R-:W5:Y:S01]  /*17a0*/  @!P0 S2R R3, SR_CgaCtaId ;  /* 0x0000000000038919 */ /* 0x000f620000008800 */
[----:B------:R-:W-:Y:S01]  /*17b0*/  @!P0 MOV R0, 0x400 ;  /* 0x0000040000008802 */ /* 0x000fe20000000f00 */
[----:B01234-:R-:W-:-:S03]  /*17c0*/  @!P0 DADD R6, R8, R6 ;  /* 0x0000000008068229 */ /* 0x01ffc60000000006 */
[----:B-----5:R-:W-:-:S05]  /*17d0*/  @!P0 LEA R3, R3, R0, 0x18 ;  /* 0x0000000003038211 */ /* 0x020fca00078ec0ff */
[----:B------:R0:W-:Y:S03]  /*17e0*/  @!P0 STS.64 [R3], R6 ;  /* 0x0000000603008388 */ /* 0x0001e60000000a00 */
.L_x_25:
[----:B------:R-:W-:Y:S05]  /*17f0*/  BSYNC.RECONVERGENT B0 ;  /* 0x0000000000007941 */ /* 0x000fea0003800200 */
.L_x_24:
[----:B------:R-:W1:Y:S08]  /*1800*/  S2UR UR5, SR_CgaCtaId ;  /* 0x00000000000579c3 */ /* 0x000e700000008800 */
[----:B------:R-:W-:Y:S06]  /*1810*/  BAR.SYNC.DEFER_BLOCKING 0x0 ;  /* 0x0000000000007b1d */ /* 0x000fec0000010000 */
[----:B------:R-:W-:-:S02]  /*1820*/  UMOV UR4, 0x400 ;  /* 0x0000040000047882 */ /* 0x000fc40000000000 */
[----:B0-----:R-:W0:Y:S01]  /*1830*/  LDC.64 R6, c[0x0][0x390] ;  /* 0x0000e400ff067b82 */ /* 0x001e220000000a00 */
[----:B-1----:R-:W-:Y:S01]  /*1840*/  ULEA UR4, UR5, UR4, 0x18 ;  /* 0x0000000405047291 */ /* 0x002fe2000f8ec0ff */
[----:B0-----:R-:W-:-:S08]  /*1850*/  IMAD.WIDE.U32 R2, R2, 0x8, R6 ;  /* 0x0000000802027825 */ /* 0x001fd000078e0006 */
[----:B------:R-:W0:Y:S04]  /*1860*/  LDS.64 R4, [UR4] ;  /* 0x00000004ff047984 */ /* 0x000e280008000a00 */
[----:B0-----:R-:W-:Y:S01]  /*1870*/  STG.E.64 desc[UR6][R2.64], R4 ;  /* 0x0000000402007986 */ /* 0x001fe2000c101b06 */
[----:B------:R-:W-:Y:S05]  /*1880*/  EXIT ;  /* 0x000000000000794d */ /* 0x000fea0003800000 */
.L_x_33:
[----:B------:R-:W-:-:S00]  /*1890*/  BRA `(.L_x_33) ;  /* 0xfffffffc00fc7947 */ /* 0x000fc0000383ffff */
[----:B------:R-:W-:-:S00]  /*18a0*/  NOP ;  /* 0x0000000000007918 */ /* 0x000fc00000000000 */
        /* <DEDUP_REMOVED lines=13> */
.L_x_35:


//--------------------- .text.convolution_layer   --------------------------
	.section	.text.convolution_layer,"ax",@progbits
	.align	128
        .global         convolution_layer
        .type           convolution_layer,@function
        .size           convolution_layer,(.L_x_36 - convolution_layer)
        .other          convolution_layer,@"STO_CUDA_ENTRY STV_DEFAULT"
convolution_layer:
.text.convolution_layer:
[----:B------:R-:W0:Y:S01]  /*0000*/  LDC R1, c[0x0][0x37c] ;  /* 0x0000df00ff017b82 */ /* 0x000e220000000800 */
[----:B------:R-:W1:Y:S02]  /*0010*/  S2R R9, SR_TID.X ;  /* 0x0000000000097919 */ /* 0x000e640000002100 */
[----:B-1----:R-:W-:-:S13]  /*0020*/  ISETP.GT.U32.AND P0, PT, R9, 0x18f, PT ;  /* 0x0000018f0900780c */ /* 0x002fda0003f04070 */
[----:B------:R-:W-:Y:S05]  /*0030*/  @P0 EXIT ;  /* 0x000000000000094d */ /* 0x000fea0003800000 */
[----:B------:R-:W-:Y:S01]  /*0040*/  LOP3.LUT R0, R9, 0xffff, RZ, 0xc0, !PT ;  /* 0x0000ffff09007812 */ /* 0x000fe200078ec0ff */
[----:B------:R-:W1:Y:S01]  /*0050*/  S2R R19, SR_CTAID.X ;  /* 0x0000000000137919 */ /* 0x000e620000002500 */
[----:B------:R-:W2:Y:S01]  /*0060*/  LDC.64 R4, c[0x0][0x388] ;  /* 0x0000e200ff047b82 */ /* 0x000ea20000000a00 */
[----:B------:R-:W-:Y:S01]  /*0070*/  HFMA2 R8, -RZ, RZ, 0, 2.98023223876953125e-05 ;  /* 0x000001f4ff087431 */ /* 0x000fe200000001ff */
[----:B------:R-:W-:Y:S01]  /*0080*/  UMOV UR4, 0x3340 ;  /* 0x0000334000047882 */ /* 0x000fe20000000000 */
[----:B------:R-:W-:Y:S01]  /*0090*/  IMAD R0, R0, 0xccd, RZ ;  /* 0x00000ccd00007824 */ /* 0x000fe200078e02ff */
[----:B0-----:R-:W-:Y:S01]  /*00a0*/  PRMT R6, R1, 0x3340, R1 ;  /* 0x0000334001067816 */ /* 0x001fe20000000001 */
[----:B------:R-:W-:Y:S01]  /*00b0*/  IMAD.U32 R7, RZ, RZ, UR4 ;  /* 0x00000004ff077e24 */ /* 0x000fe2000f8e00ff */
[----:B------:R-:W0:Y:S02]  /*00c0*/  LDCU.64 UR4, c[0x0][0x358] ;  /* 0x00006b00ff0477ac */ /* 0x000e240008000a00 */
[----:B------:R-:W-:Y:S01]  /*00d0*/  SHF.R.U32.HI R18, RZ, 0x10, R0 ;  /* 0x00000010ff127819 */ /* 0x000fe20000011600 */
[----:B------:R-:W3:Y:S01]  /*00e0*/  LDC.64 R2, c[0x0][0x380] ;  /* 0x0000e000ff027b82 */ /* 0x000ee20000000a00 */
[----:B------:R-:W-:-:S02]  /*00f0*/  PRMT R8, R8, 0x5410, R8 ;  /* 0x0000541008087816 */ /* 0x000fc40000000008 */
[C---:B------:R-:W-:Y:S02]  /*0100*/  PRMT R0, R18.reuse, 0x9910, RZ ;  /* 0x0000991012007816 */ /* 0x040fe400000000ff */
[----:B------:R-:W-:-:S03]  /*0110*/  PRMT R7, R18, R7, 0x5 ;  /* 0x0000000512077416 */ /* 0x000fc60000000007 */
[----:B------:R-:W-:-:S04]  /*0120*/  IMAD R0, R0, 0x14, RZ ;  /* 0x0000001400007824 */ /* 0x000fc800078e02ff */
[----:B------:R-:W-:-:S05]  /*0130*/  IMAD.MOV R0, RZ, RZ, -R0 ;  /* 0x000000ffff007224 */ /* 0x000fca00078e0a00 */
[----:B------:R-:W-:-:S05]  /*0140*/  PRMT R0, R0, 0x7710, RZ ;  /* 0x0000771000007816 */ /* 0x000fca00000000ff */
[----:B------:R-:W-:Y:S01]  /*0150*/  IMAD.IADD R0, R0, 0x1, R9 ;  /* 0x0000000100007824 */ /* 0x000fe200078e0209 */
[----:B------:R-:W-:Y:S01]  /*0160*/  PRMT R9, R7, 0x5410, R6 ;  /* 0x0000541007097816 */ /* 0x000fe20000000006 */
[----:B-1----:R-:W-:-:S03]  /*0170*/  IMAD R7, R19, 0x19, RZ ;  /* 0x0000001913077824 */ /* 0x002fc600078e02ff */
[----:B------:R-:W-:Y:S01]  /*0180*/  PRMT R6, R8, 0x5432, R0 ;  /* 0x0000543208067816 */ /* 0x000fe20000000000 */
[----:B--2---:R-:W-:-:S04]  /*0190*/  IMAD.WIDE.U32 R4, R7, 0x8, R4 ;  /* 0x0000000807047825 */ /* 0x004fc800078e0004 */
[----:B------:R-:W-:Y:S01]  /*01a0*/  IDP.2A.LO.U16.U8 R9, R6, R9, RZ ;  /* 0x0000000906097226 */ /* 0x000fe200000010ff */
[----:B0-----:R-:W2:Y:S03]  /*01b0*/  LDG.E.64 R10, desc[UR4][R4.64+0x8] ;  /* 0x00000804040a7981 */ /* 0x001ea6000c1e1b00 */
[----:B---3--:R-:W-:Y:S01]  /*01c0*/  IMAD.WIDE.U32 R2, R9, 0x8, R2 ;  /* 0x0000000809027825 */ /* 0x008fe200078e0002 */
[----:B------:R-:W3:Y:S04]  /*01d0*/  LDG.E.64 R14, desc[UR4][R4.64+0x10] ;  /* 0x00001004040e7981 */ /* 0x000ee8000c1e1b00 */
[----:B------:R-:W4:Y:S04]  /*01e0*/  LDG.E.64 R8, desc[UR4][R4.64] ;  /* 0x0000000404087981 */ /* 0x000f28000c1e1b00 */
[----:B------:R-:W4:Y:S04]  /*01f0*/  LDG.E.64 R6, desc[UR4][R2.64] ;  /* 0x0000000402067981 */ /* 0x000f28000c1e1b00 */
[----:B------:R-:W2:Y:S04]  /*0200*/  LDG.E.64 R12, desc[UR4][R2.64+0x8] ;  /* 0x00000804020c7981 */ /* 0x000ea8000c1e1b00 */
[----:B------:R-:W3:Y:S04]  /*0210*/  LDG.E.64 R16, desc[UR4][R2.64+0x10] ;  /* 0x0000100402107981 */ /* 0x000ee8000c1e1b00 */
[----:B------:R-:W5:Y:S04]  /*0220*/  LDG.E.64 R20, desc[UR4][R4.64+0x18] ;  /* 0x0000180404147981 */ /* 0x000f68000c1e1b00 */
[----:B------:R-:W5:Y:S04]  /*0230*/  LDG.E.64 R22, desc[UR4][R2.64+0x18] ;  /* 0x0000180402167981 */ /* 0x000f68000c1e1b00 */
[----:B------:R-:W5:Y:S04]  /*0240*/  LDG.E.64 R26, desc[UR4][R4.64+0xc0] ;  /* 0x0000c004041a7981 */ /* 0x000f68000c1e1b00 */
[----:B------:R-:W5:Y:S01]  /*0250*/  LDG.E.64 R28, desc[UR4][R2.64+0xca0] ;  /* 0x000ca004021c7981 */ /* 0x000f62000c1e1b00 */
[----:B----4-:R-:W-:-:S03]  /*0260*/  DFMA R24, R6, R8, RZ ;  /* 0x000000080618722b */ /* 0x010fc600000000ff */
[----:B------:R-:W4:Y:S04]  /*0270*/  LDG.E.64 R6, desc[UR4][R4.64+0x20] ;  /* 0x0000200404067981 */ /* 0x000f28000c1e1b00 */
[----:B------:R-:W4:Y:S01]  /*0280*/  LDG.E.64 R8, desc[UR4][R2.64+0x20] ;  /* 0x0000200402087981 */ /* 0x000f22000c1e1b00 */
[----:B--2---:R-:W-:-:S03]  /*0290*/  DFMA R24, R12, R10, R24 ;  /* 0x0000000a0c18722b */ /* 0x004fc60000000018 */
[----:B------:R-:W2:Y:S04]  /*02a0*/  LDG.E.64 R10, desc[UR4][R4.64+0x28] ;  /* 0x00002804040a7981 */ /* 0x000ea8000c1e1b00 */
[----:B------:R-:W2:Y:S01]  /*02b0*/  LDG.E.64 R12, desc[UR4][R2.64+0x320] ;  /* 0x00032004020c7981 */ /* 0x000ea2000c1e1b00 */
[----:B---3--:R-:W-:-:S03]  /*02c0*/  DFMA R24, R16, R14, R24 ;  /* 0x0000000e1018722b */ /* 0x008fc60000000018 */
[----:B------:R-:W3:Y:S04]  /*02d0*/  LDG.E.64 R14, desc[UR4][R4.64+0x30] ;  /* 0x00003004040e7981 */ /* 0x000ee8000c1e1b00 */
[----:B------:R-:W3:Y:S01]  /*02e0*/  LDG.E.64 R16, desc[UR4][R2.64+0x328] ;  /* 0x0003280402107981 */ /* 0x000ee2000c1e1b00 */
[----:B-----5:R-:W-:-:S03]  /*02f0*/  DFMA R24, R22, R20, R24 ;  /* 0x000000141618722b */ /* 0x020fc60000000018 */
[----:B------:R-:W5:Y:S04]  /*0300*/  LDG.E.64 R20, desc[UR4][R4.64+0x38] ;  /* 0x0000380404147981 */ /* 0x000f68000c1e1b00 */
[----:B------:R-:W5:Y:S01]  /*0310*/  LDG.E.64 R22, desc[UR4][R2.64+0x330] ;  /* 0x0003300402167981 */ /* 0x000f62000c1e1b00 */
[----:B----4-:R-:W-:-:S03]  /*0320*/  DFMA R24, R8, R6, R24 ;  /* 0x000000060818722b */ /* 0x010fc60000000018 */
        /* <DEDUP_REMOVED lines=46> */
[----:B------:R0:W5:Y:S01]  /*0610*/  LDG.E.64 R22, desc[UR4][R2.64+0xc98] ;  /* 0x000c980402167981 */ /* 0x000162000c1e1b00 */
[----:B------:R-:W-:-:S05]  /*0620*/  LOP3.LUT R0, R0, 0xffff, RZ, 0xc0, !PT ;  /* 0x0000ffff00007812 */ /* 0x000fca00078ec0ff */
[----:B------:R-:W-:Y:S02]  /*0630*/  IMAD R19, R19, 0x190, R0 ;  /* 0x0000019013137824 */ /* 0x000fe400078e0200 */
[----:B------:R-:W-:Y:S02]  /*0640*/  IMAD.MOV.U32 R0, RZ, RZ, RZ ;  /* 0x000000ffff007224 */ /* 0x000fe400078e00ff */
[----:B0-----:R-:W-:Y:S02]  /*0650*/  IMAD.MOV.U32 R2, RZ, RZ, RZ ;  /* 0x000000ffff027224 */ /* 0x001fe400078e00ff */
[----:B------:R-:W-:Y:S01]  /*0660*/  IMAD R19, R18, 0x14, R19 ;  /* 0x0000001412137824 */ /* 0x000fe200078e0213 */
[----:B----4-:R-:W-:-:S08]  /*0670*/  DFMA R6, R6, R8, R20 ;  /* 0x000000080606722b */ /* 0x010fd00000000014 */
[----:B--2---:R-:W-:-:S08]  /*0680*/  DFMA R6, R10, R12, R6 ;  /* 0x0000000c0a06722b */ /* 0x004fd00000000006 */
[----:B---3--:R-:W-:-:S08]  /*0690*/  DFMA R6, R14, R16, R6 ;  /* 0x000000100e06722b */ /* 0x008fd00000000006 */
[----:B-----5:R-:W-:Y:S02]  /*06a0*/  DFMA R22, R22, R24, R6 ;  /* 0x000000181616722b */ /* 0x020fe40000000006 */
[----:B------:R-:W0:Y:S06]  /*06b0*/  LDC.64 R6, c[0x0][0x390] ;  /* 0x0000e400ff067b82 */ /* 0x000e2c0000000a00 */
[----:B------:R-:W-:-:S08]  /*06c0*/  DFMA R22, R28, R26, R22 ;  /* 0x0000001a1c16722b */ /* 0x000fd00000000016 */
[----:B------:R-:W-:Y:S02]  /*06d0*/  DSETP.MAX.AND P0, P1, RZ, R22, PT ;  /* 0x00000016ff00722a */ /* 0x000fe4000390f000 */
[----:B------:R-:W-:-:S04]  /*06e0*/  MOV R3, R23 ;  /* 0x0000001700037202 */ /* 0x000fc80000000f00 */
[----:B------:R-:W-:Y:S02]  /*06f0*/  FSEL R5, R0, R3, P0 ;  /* 0x0000000300057208 */ /* 0x000fe40000000000 */
[----:B------:R-:W-:Y:S01]  /*0700*/  SEL R2, R2, R22, P0 ;  /* 0x0000001602027207 */ /* 0x000fe20000000000 */
[----:B0-----:R-:W-:-:S05]  /*0710*/  IMAD.WIDE.U32 R6, R19, 0x8, R6 ;  /* 0x0000000813067825 */ /* 0x001fca00078e0006 */
[----:B------:R-:W-:-:S04]  /*0720*/  @P1 LOP3.LUT R5, R3, 0x80000, RZ, 0xfc, !PT ;  /* 0x0008000003051812 */ /* 0x000fc800078efcff */
[----:B------:R-:W-:-:S05]  /*0730*/  MOV R3, R5 ;  /* 0x0000000500037202 */ /* 0x000fca0000000f00 */
[----:B------:R-:W-:Y:S01]  /*0740*/  STG.E.64 desc[UR4][R6.64], R2 ;  /* 0x0000000206007986 */ /* 0x000fe2000c101b04 */
[----:B------:R-:W-:Y:S05]  /*0750*/  EXIT ;  /* 0x000000000000794d */ /* 0x000fea0003800000 */
.L_x_34:
        /* <DEDUP_REMOVED lines=10> */
.L_x_36:


//--------------------- .nv.shared.output_layer   --------------------------
	.section	.nv.shared.output_layer,"aw",@nobits
	.sectionflags	@""
	.align	8
.nv.shared.output_layer:
	.zero		33024


//--------------------- .nv.shared.reserved.0     --------------------------
	.section	.nv.shared.reserved.0,"aw",@nobits
	.weak		__nv_reservedSMEM_offset_0_alias
	.size		__nv_reservedSMEM_offset_0_alias, 0, 64
	.other		__nv_reservedSMEM_offset_0_alias,@"STO_CUDA_RESERVED_SHARED STV_DEFAULT"
__nv_reservedSMEM_offset_0_alias:
	.zero		0
	.zero		64


//--------------------- .nv.constant0.output_layer --------------------------
	.section	.nv.constant0.output_layer,"a",@progbits
	.sectionflags	@""
	.align	4
.nv.constant0.output_layer:
	.zero		920


//--------------------- .nv.constant0.convolution_layer --------------------------
	.section	.nv.constant0.convolution_layer,"a",@progbits
	.sectionflags	@""
	.align	4
.nv.constant0.convolution_layer:
	.zero		920


//--------------------- SYMBOLS --------------------------

	.type		.nv.reservedSmem.offset0,@object
	.size		.nv.reservedSmem.offset0,0x4
	.type		.nv.reservedSmem.cap,@object
	.size		.nv.reservedSmem.cap,0x4
